//
// Generated by NVIDIA NVVM Compiler
//
// Compiler Build ID: CL-36424714
// Cuda compilation tools, release 13.0, V13.0.88
// Based on NVVM 20.0.0
//

.version 9.0
.target sm_100
.address_size 64

	// .globl	_Z13search_kernelPcS_Pii
.global .align 4 .u32 count_dev;

.visible .entry _Z13search_kernelPcS_Pii(
	.param .u64 .ptr .align 1 _Z13search_kernelPcS_Pii_param_0,
	.param .u64 .ptr .align 1 _Z13search_kernelPcS_Pii_param_1,
	.param .u64 .ptr .align 1 _Z13search_kernelPcS_Pii_param_2,
	.param .u32 _Z13search_kernelPcS_Pii_param_3
)
{
	.reg .pred 	%p<12>;
	.reg .b16 	%rs<15>;
	.reg .b32 	%r<12>;
	.reg .b64 	%rd<13>;

	ld.param.u64 	%rd4, [_Z13search_kernelPcS_Pii_param_0];
	ld.param.u64 	%rd2, [_Z13search_kernelPcS_Pii_param_1];
	ld.param.u64 	%rd3, [_Z13search_kernelPcS_Pii_param_2];
	ld.param.u32 	%r5, [_Z13search_kernelPcS_Pii_param_3];
	cvta.to.global.u64 	%rd5, %rd4;
	mov.u32 	%r6, %ntid.x;
	mov.u32 	%r7, %ctaid.x;
	mov.u32 	%r8, %tid.x;
	mad.lo.s32 	%r1, %r6, %r7, %r8;
	add.s32 	%r9, %r5, -4;
	setp.ge.s32 	%p1, %r1, %r9;
	cvt.s64.s32 	%rd6, %r1;
	add.s64 	%rd1, %rd5, %rd6;
	mov.b32 	%r11, 0;
	@%p1 bra 	$L__BB0_2;
	ld.global.u8 	%rs1, [%rd1];
	setp.eq.s16 	%p2, %rs1, 104;
	ld.global.u8 	%rs4, [%rd1+1];
	setp.eq.s16 	%p3, %rs4, 101;
	ld.global.u8 	%rs7, [%rd1+2];
	setp.eq.s16 	%p4, %rs7, 108;
	ld.global.u8 	%rs10, [%rd1+3];
	setp.eq.s16 	%p5, %rs10, 108;
	ld.global.u8 	%rs13, [%rd1+4];
	setp.eq.s16 	%p6, %rs13, 111;
	and.pred  	%p7, %p6, %p5;
	and.pred  	%p8, %p7, %p4;
	and.pred  	%p9, %p8, %p3;
	and.pred  	%p10, %p9, %p2;
	selp.u32 	%r11, 1, 0, %p10;
$L__BB0_2:
	bar.sync 	0;
	ld.global.u8 	%rs14, [%rd1];
	cvta.to.global.u64 	%rd8, %rd2;
	add.s64 	%rd9, %rd8, %rd6;
	st.global.u8 	[%rd9], %rs14;
	cvta.to.global.u64 	%rd10, %rd3;
	mul.wide.s32 	%rd11, %r1, 4;
	add.s64 	%rd12, %rd10, %rd11;
	st.global.u32 	[%rd12], %r11;
	setp.eq.s32 	%p11, %r11, 0;
	@%p11 bra 	$L__BB0_4;
	atom.global.add.u32 	%r10, [count_dev], 1;
$L__BB0_4:
	ret;

}


// ===== COMPILED SASS (sm_100) =====

	.target	sm_100

	.elftype	@"ET_EXEC"


//--------------------- .note.nv.tkinfo           --------------------------
	.section	.note.nv.tkinfo,"",@"SHT_NOTE"
	.sectionflags	@"SHF_NOTE_NV_TKINFO"
	.tkinfo
        /*0018*/ 	.word	0x00000002
        /*0030*/ 	.string	""
        /*0030*/ 	.string	"ptxas"
        /*0030*/ 	.string	"Cuda compilation tools, release 13.0, V13.0.88"
        /*0030*/ 	.string	"Build cuda_13.0.r13.0/compiler.36424714_0"
        /*0030*/ 	.string	"-arch sm_100 -m 64 "



//--------------------- .note.nv.cuinfo           --------------------------
	.section	.note.nv.cuinfo,"",@"SHT_NOTE"
	.sectionflags	@"SHF_NOTE_NV_CUINFO"
        /*0018*/ 	.short	0x0002
        /*001a*/ 	.short	0x0064
        /*001c*/ 	.short	0x0082
	.zero		2


//--------------------- .nv.info                  --------------------------
	.section	.nv.info,"",@"SHT_CUDA_INFO"
	.align	4


	//----- nvinfo : EIATTR_REGCOUNT
	.align		4
        /*0000*/ 	.byte	0x04, 0x2f
        /*0002*/ 	.short	(.L_2 - .L_1)
	.align		4
.L_1:
        /*0004*/ 	.word	index@(_Z13search_kernelPcS_Pii)
        /*0008*/ 	.word	0x00000010


	//----- nvinfo : EIATTR_FRAME_SIZE
	.align		4
.L_2:
        /*000c*/ 	.byte	0x04, 0x11
        /*000e*/ 	.short	(.L_4 - .L_3)
	.align		4
.L_3:
        /*0010*/ 	.word	index@(_Z13search_kernelPcS_Pii)
        /*0014*/ 	.word	0x00000000


	//----- nvinfo : EIATTR_MIN_STACK_SIZE
	.align		4
.L_4:
        /*0018*/ 	.byte	0x04, 0x12
        /*001a*/ 	.short	(.L_6 - .L_5)
	.align		4
.L_5:
        /*001c*/ 	.word	index@(_Z13search_kernelPcS_Pii)
        /*0020*/ 	.word	0x00000000
.L_6:


//--------------------- .nv.compat                --------------------------
	.section	.nv.compat,"",@"SHT_CUDA_COMPAT_INFO"
	.align	4
        /*0000*/ 	.byte	0x02, 0x09, 0x00, 0x00, 0x02, 0x02, 0x01, 0x00, 0x02, 0x05, 0x05, 0x00, 0x03, 0x07, 0x01, 0x01
        /*0010*/ 	.byte	0x02, 0x03, 0x00, 0x00, 0x02, 0x06, 0x01, 0x00, 0x04, 0x0b, 0x08, 0x00, 0x09, 0x00, 0x00, 0x00
        /*0020*/ 	.byte	0x00, 0x00, 0x00, 0x00


//--------------------- .nv.info._Z13search_kernelPcS_Pii --------------------------
	.section	.nv.info._Z13search_kernelPcS_Pii,"",@"SHT_CUDA_INFO"
	.sectionflags	@""
	.align	4


	//----- nvinfo : EIATTR_CUDA_API_VERSION
	.align		4
        /*0000*/ 	.byte	0x04, 0x37
        /*0002*/ 	.short	(.L_8 - .L_7)
.L_7:
        /*0004*/ 	.word	0x00000082


	//----- nvinfo : EIATTR_KPARAM_INFO
	.align		4
.L_8:
        /*0008*/ 	.byte	0x04, 0x17
        /*000a*/ 	.short	(.L_10 - .L_9)
.L_9:
        /*000c*/ 	.word	0x00000000
        /*0010*/ 	.short	0x0003
        /*0012*/ 	.short	0x0018
        /*0014*/ 	.byte	0x00, 0xf0, 0x11, 0x00


	//----- nvinfo : EIATTR_KPARAM_INFO
	.align		4
.L_10:
        /*0018*/ 	.byte	0x04, 0x17
        /*001a*/ 	.short	(.L_12 - .L_11)
.L_11:
        /*001c*/ 	.word	0x00000000
        /*0020*/ 	.short	0x0002
        /*0022*/ 	.short	0x0010
        /*0024*/ 	.byte	0x00, 0xf5, 0x21, 0x00


	//----- nvinfo : EIATTR_KPARAM_INFO
	.align		4
.L_12:
        /*0028*/ 	.byte	0x04, 0x17
        /*002a*/ 	.short	(.L_14 - .L_13)
.L_13:
        /*002c*/ 	.word	0x00000000
        /*0030*/ 	.short	0x0001
        /*0032*/ 	.short	0x0008
        /*0034*/ 	.byte	0x00, 0xf5, 0x21, 0x00


	//----- nvinfo : EIATTR_KPARAM_INFO
	.align		4
.L_14:
        /*0038*/ 	.byte	0x04, 0x17
        /*003a*/ 	.short	(.L_16 - .L_15)
.L_15:
        /*003c*/ 	.word	0x00000000
        /*0040*/ 	.short	0x0000
        /*0042*/ 	.short	0x0000
        /*0044*/ 	.byte	0x00, 0xf5, 0x21, 0x00


	//----- nvinfo : EIATTR_SPARSE_MMA_MASK
	.align		4
.L_16:
        /*0048*/ 	.byte	0x03, 0x50
        /*004a*/ 	.short	0x0000


	//----- nvinfo : EIATTR_MAXREG_COUNT
	.align		4
        /*004c*/ 	.byte	0x03, 0x1b
        /*004e*/ 	.short	0x00ff


	//----- nvinfo : EIATTR_NUM_BARRIERS
	.align		4
        /*0050*/ 	.byte	0x02, 0x4c
        /*0052*/ 	.byte	0x01
	.zero		1


	//----- nvinfo : EIATTR_MERCURY_ISA_VERSION
	.align		4
        /*0054*/ 	.byte	0x03, 0x5f
        /*0056*/ 	.short	0x0101


	//----- nvinfo : EIATTR_INT_WARP_WIDE_INSTR_OFFSETS
	.align		4
        /*0058*/ 	.byte	0x04, 0x31
        /*005a*/ 	.short	(.L_18 - .L_17)


	//   ....[0]....
.L_17:
        /*005c*/ 	.word	0x00000260


	//----- nvinfo : EIATTR_VRC_CTA_INIT_COUNT
	.align		4
.L_18:
        /*0060*/ 	.byte	0x02, 0x4a
	.zero		1
	.zero		1


	//----- nvinfo : EIATTR_EXIT_INSTR_OFFSETS
	.align		4
        /*0064*/ 	.byte	0x04, 0x1c
        /*0066*/ 	.short	(.L_20 - .L_19)


	//   ....[0]....
.L_19:
        /*0068*/ 	.word	0x00000230


	//   ....[1]....
        /*006c*/ 	.word	0x000002b0


	//----- nvinfo : EIATTR_CBANK_PARAM_SIZE
	.align		4
.L_20:
        /*0070*/ 	.byte	0x03, 0x19
        /*0072*/ 	.short	0x001c


	//----- nvinfo : EIATTR_PARAM_CBANK
	.align		4
        /*0074*/ 	.byte	0x04, 0x0a
        /*0076*/ 	.short	(.L_22 - .L_21)
	.align		4
.L_21:
        /*0078*/ 	.word	index@(.nv.constant0._Z13search_kernelPcS_Pii)
        /*007c*/ 	.short	0x0380
        /*007e*/ 	.short	0x001c


	//----- nvinfo : EIATTR_SW_WAR
	.align		4
.L_22:
        /*0080*/ 	.byte	0x04, 0x36
        /*0082*/ 	.short	(.L_24 - .L_23)
.L_23:
        /*0084*/ 	.word	0x00000008
.L_24:


//--------------------- .nv.callgraph             --------------------------
	.section	.nv.callgraph,"",@"SHT_CUDA_CALLGRAPH"
	.align	4
	.sectionentsize	8
	.align		4
        /*0000*/ 	.word	0x00000000
	.align		4
        /*0004*/ 	.word	0xffffffff
	.align		4
        /*0008*/ 	.word	0x00000000
	.align		4
        /*000c*/ 	.word	0xfffffffe
	.align		4
        /*0010*/ 	.word	0x00000000
	.align		4
        /*0014*/ 	.word	0xfffffffd
	.align		4
        /*0018*/ 	.word	0x00000000
	.align		4
        /*001c*/ 	.word	0xfffffffc


//--------------------- .nv.constant4             --------------------------
	.section	.nv.constant4,"a",@progbits
	.align	8
	.align		8
.nv.constant4:
        /*0000*/ 	.dword	count_dev


//--------------------- .text._Z13search_kernelPcS_Pii --------------------------
	.section	.text._Z13search_kernelPcS_Pii,"ax",@progbits
	.align	128
        .global         _Z13search_kernelPcS_Pii
        .type           _Z13search_kernelPcS_Pii,@function
        .size           _Z13search_kernelPcS_Pii,(.L_x_1 - _Z13search_kernelPcS_Pii)
        .other          _Z13search_kernelPcS_Pii,@"STO_CUDA_ENTRY STV_DEFAULT"
_Z13search_kernelPcS_Pii:
.text._Z13search_kernelPcS_Pii:
[----:B------:R-:W-:Y:S01]  /*0000*/  LDC R1, c[0x0][0x37c] ;  /* 0x0000df00ff017b82 */ /* 0x000fe20000000800 */
[----:B------:R-:W0:Y:S01]  /*0010*/  S2R R9, SR_CTAID.X ;  /* 0x0000000000097919 */ /* 0x000e220000002500 */
[----:B------:R-:W1:Y:S01]  /*0020*/  LDCU UR4, c[0x0][0x398] ;  /* 0x00007300ff0477ac */ /* 0x000e620008000800 */
[----:B------:R-:W0:Y:S01]  /*0030*/  S2R R0, SR_TID.X ;  /* 0x0000000000007919 */ /* 0x000e220000002100 */
[----:B------:R-:W0:Y:S01]  /*0040*/  LDCU UR5, c[0x0][0x360] ;  /* 0x00006c00ff0577ac */ /* 0x000e220008000800 */
[----:B------:R-:W2:Y:S01]  /*0050*/  LDCU.64 UR8, c[0x0][0x380] ;  /* 0x00007000ff0877ac */ /* 0x000ea20008000a00 */
[----:B------:R-:W3:Y:S01]  /*0060*/  LDCU.64 UR6, c[0x0][0x358] ;  /* 0x00006b00ff0677ac */ /* 0x000ee20008000a00 */
[----:B-1----:R-:W-:Y:S01]  /*0070*/  UIADD3 UR4, UPT, UPT, UR4, -0x4, URZ ;  /* 0xfffffffc04047890 */ /* 0x002fe2000fffe0ff */
[----:B0-----:R-:W-:-:S05]  /*0080*/  IMAD R9, R9, UR5, R0 ;  /* 0x0000000509097c24 */ /* 0x001fca000f8e0200 */
[----:B------:R-:W-:-:S05]  /*0090*/  ISETP.GE.AND P1, PT, R9, UR4, PT ;  /* 0x0000000409007c0c */ /* 0x000fca000bf26270 */
[----:B------:R-:W0:Y:S01]  /*00a0*/  LDCU.64 UR4, c[0x0][0x388] ;  /* 0x00007100ff0477ac */ /* 0x000e220008000a00 */
[----:B------:R-:W-:Y:S02]  /*00b0*/  SHF.R.S32.HI R10, RZ, 0x1f, R9 ;  /* 0x0000001fff0a7819 */ /* 0x000fe40000011409 */
[----:B--2---:R-:W-:-:S04]  /*00c0*/  IADD3 R2, P0, PT, R9, UR8, RZ ;  /* 0x0000000809027c10 */ /* 0x004fc8000ff1e0ff */
[----:B------:R-:W-:-:S05]  /*00d0*/  IADD3.X R3, PT, PT, R10, UR9, RZ, P0, !PT ;  /* 0x000000090a037c10 */ /* 0x000fca00087fe4ff */
[----:B---3--:R-:W2:Y:S04]  /*00e0*/  @!P1 LDG.E.U8 R6, desc[UR6][R2.64+0x3] ;  /* 0x0000030602069981 */ /* 0x008ea8000c1e1100 */
[----:B------:R-:W3:Y:S04]  /*00f0*/  @!P1 LDG.E.U8 R8, desc[UR6][R2.64+0x4] ;  /* 0x0000040602089981 */ /* 0x000ee8000c1e1100 */
[----:B------:R-:W4:Y:S04]  /*0100*/  @!P1 LDG.E.U8 R5, desc[UR6][R2.64+0x2] ;  /* 0x0000020602059981 */ /* 0x000f28000c1e1100 */
[----:B------:R-:W5:Y:S04]  /*0110*/  @!P1 LDG.E.U8 R4, desc[UR6][R2.64+0x1] ;  /* 0x0000010602049981 */ /* 0x000f68000c1e1100 */
[----:B------:R-:W5:Y:S01]  /*0120*/  @!P1 LDG.E.U8 R0, desc[UR6][R2.64] ;  /* 0x0000000602009981 */ /* 0x000f62000c1e1100 */
[----:B------:R-:W-:Y:S06]  /*0130*/  BAR.SYNC.DEFER_BLOCKING 0x0 ;  /* 0x0000000000007b1d */ /* 0x000fec0000010000 */
[----:B------:R1:W5:Y:S01]  /*0140*/  LDG.E.U8 R13, desc[UR6][R2.64] ;  /* 0x00000006020d7981 */ /* 0x000362000c1e1100 */
[----:B------:R-:W-:Y:S01]  /*0150*/  IMAD.MOV.U32 R11, RZ, RZ, RZ ;  /* 0x000000ffff0b7224 */ /* 0x000fe200078e00ff */
[----:B--2---:R-:W-:-:S02]  /*0160*/  @!P1 ISETP.NE.AND P0, PT, R6, 0x6c, PT ;  /* 0x0000006c0600980c */ /* 0x004fc40003f05270 */
[----:B------:R-:W1:Y:S02]  /*0170*/  LDC.64 R6, c[0x0][0x390] ;  /* 0x0000e400ff067b82 */ /* 0x000e640000000a00 */
[----:B---3--:R-:W-:-:S04]  /*0180*/  @!P1 ISETP.EQ.AND P0, PT, R8, 0x6f, !P0 ;  /* 0x0000006f0800980c */ /* 0x008fc80004702270 */
[----:B----4-:R-:W-:-:S04]  /*0190*/  @!P1 ISETP.EQ.AND P0, PT, R5, 0x6c, P0 ;  /* 0x0000006c0500980c */ /* 0x010fc80000702270 */
[----:B-----5:R-:W-:-:S04]  /*01a0*/  @!P1 ISETP.EQ.AND P0, PT, R4, 0x65, P0 ;  /* 0x000000650400980c */ /* 0x020fc80000702270 */
[----:B------:R-:W-:-:S04]  /*01b0*/  @!P1 ISETP.EQ.AND P0, PT, R0, 0x68, P0 ;  /* 0x000000680000980c */ /* 0x000fc80000702270 */
[----:B------:R-:W-:Y:S02]  /*01c0*/  @!P1 SEL R11, RZ, 0x1, !P0 ;  /* 0x00000001ff0b9807 */ /* 0x000fe40004000000 */
[----:B0-----:R-:W-:Y:S02]  /*01d0*/  IADD3 R4, P1, PT, R9, UR4, RZ ;  /* 0x0000000409047c10 */ /* 0x001fe4000ff3e0ff */
[----:B------:R-:W-:Y:S02]  /*01e0*/  ISETP.NE.AND P0, PT, R11, RZ, PT ;  /* 0x000000ff0b00720c */ /* 0x000fe40003f05270 */
[----:B------:R-:W-:Y:S01]  /*01f0*/  IADD3.X R5, PT, PT, R10, UR5, RZ, P1, !PT ;  /* 0x000000050a057c10 */ /* 0x000fe20008ffe4ff */
[----:B-1----:R-:W-:-:S04]  /*0200*/  IMAD.WIDE R2, R9, 0x4, R6 ;  /* 0x0000000409027825 */ /* 0x002fc800078e0206 */
[----:B------:R0:W-:Y:S04]  /*0210*/  STG.E.U8 desc[UR6][R4.64], R13 ;  /* 0x0000000d04007986 */ /* 0x0001e8000c101106 */
[----:B------:R0:W-:Y:S02]  /*0220*/  STG.E desc[UR6][R2.64], R11 ;  /* 0x0000000b02007986 */ /* 0x0001e4000c101906 */
[----:B------:R-:W-:Y:S05]  /*0230*/  @!P0 EXIT ;  /* 0x000000000000894d */ /* 0x000fea0003800000 */
[----:B------:R-:W1:Y:S01]  /*0240*/  S2R R0, SR_LANEID ;  /* 0x0000000000007919 */ /* 0x000e620000000000 */
[----:B0-----:R-:W0:Y:S01]  /*0250*/  LDC.64 R2, c[0x4][RZ] ;  /* 0x01000000ff027b82 */ /* 0x001e220000000a00 */
[----:B------:R-:W-:Y:S02]  /*0260*/  VOTEU.ANY UR4, UPT, PT ;  /* 0x0000000000047886 */ /* 0x000fe400038e0100 */
[----:B------:R-:W-:Y:S02]  /*0270*/  UFLO.U32 UR5, UR4 ;  /* 0x00000004000572bd */ /* 0x000fe400080e0000 */
[----:B------:R-:W0:Y:S04]  /*0280*/  POPC R5, UR4 ;  /* 0x0000000400057d09 */ /* 0x000e280008000000 */
[----:B-1----:R-:W-:-:S13]  /*0290*/  ISETP.EQ.U32.AND P0, PT, R0, UR5, PT ;  /* 0x0000000500007c0c */ /* 0x002fda000bf02070 */
[----:B0-----:R-:W-:Y:S01]  /*02a0*/  @P0 REDG.E.ADD.STRONG.GPU desc[UR6][R2.64], R5 ;  /* 0x000000050200098e */ /* 0x001fe2000c12e106 */
[----:B------:R-:W-:Y:S05]  /*02b0*/  EXIT ;  /* 0x000000000000794d */ /* 0x000fea0003800000 */
.L_x_0:
[----:B------:R-:W-:-:S00]  /*02c0*/  BRA `(.L_x_0) ;  /* 0xfffffffc00fc7947 */ /* 0x000fc0000383ffff */
[----:B------:R-:W-:-:S00]  /*02d0*/  NOP ;  /* 0x0000000000007918 */ /* 0x000fc00000000000 */
        /* <DEDUP_REMOVED lines=10> */
.L_x_1:


//--------------------- .nv.shared.reserved.0     --------------------------
	.section	.nv.shared.reserved.0,"aw",@nobits
	.weak		__nv_reservedSMEM_offset_0_alias
	.size		__nv_reservedSMEM_offset_0_alias, 0, 64
	.other		__nv_reservedSMEM_offset_0_alias,@"STO_CUDA_RESERVED_SHARED STV_DEFAULT"
__nv_reservedSMEM_offset_0_alias:
	.zero		0
	.zero		64


//--------------------- .nv.global                --------------------------
	.section	.nv.global,"aw",@nobits
	.align	4
.nv.global:
	.type		count_dev,@object
	.size		count_dev,(.L_0 - count_dev)
count_dev:
	.zero		4
.L_0:


//--------------------- .nv.constant0._Z13search_kernelPcS_Pii --------------------------
	.section	.nv.constant0._Z13search_kernelPcS_Pii,"a",@progbits
	.sectionflags	@""
	.align	4
.nv.constant0._Z13search_kernelPcS_Pii:
	.zero		924


//--------------------- SYMBOLS --------------------------

	.type		.nv.reservedSmem.offset0,@object
	.size		.nv.reservedSmem.offset0,0x4
